	.target	sm_100a

	.elftype	@"ET_EXEC"


//--------------------- .note.nv.tkinfo           --------------------------
	.section	.note.nv.tkinfo,"",@"SHT_NOTE"
	.sectionflags	@"SHF_NOTE_NV_TKINFO"
	.tkinfo
        /*0018*/ 	.word	0x00000081
        /*0030*/ 	.string	""
        /*0030*/ 	.string	"ptxas-blackwell"
        /*0030*/ 	.string	"Cuda compilation tools, release 12.9, V12.9.86"
        /*0030*/ 	.string	"Build cuda_12.9.r12.9/compiler.36037853_0"
        /*0030*/ 	.string	"-v  -suppress-debug-info  -lineinfo  -arch sm_100a "



//--------------------- .note.nv.cuver            --------------------------
	.section	.note.nv.cuver,"",@"SHT_NOTE"
	.sectionflags	@"SHF_NOTE_NV_CUVER"
        /*0018*/ 	.short	0x0001
        /*001a*/ 	.short	0x0064
        /*001c*/ 	.short	0x0001
        /*001e*/ 	.short	0x0000
        /*0020*/ 	.short	0x0001
        /*0022*/ 	.short	0x0000


//--------------------- .nv.info                  --------------------------
	.section	.nv.info,"",@"SHT_CUDA_INFO"
	.align	4


	//----- nvinfo : EIATTR_REGCOUNT
	.align		4
        /*0000*/ 	.byte	0x04, 0x2f
        /*0002*/ 	.short	(.L_4 - .L_3)
	.align		4
.L_3:
        /*0004*/ 	.word	index@(gluon_mma)
        /*0008*/ 	.word	0x00000037


	//----- nvinfo : EIATTR_FRAME_SIZE
	.align		4
.L_4:
        /*000c*/ 	.byte	0x04, 0x11
        /*000e*/ 	.short	(.L_6 - .L_5)
	.align		4
.L_5:
        /*0010*/ 	.word	index@($__internal_2_$__cuda_sm10x_tcgen05_guardrail_trap_unallocated_columns_being_dealloced)
        /*0014*/ 	.word	0x00000000


	//----- nvinfo : EIATTR_FRAME_SIZE
	.align		4
.L_6:
        /*0018*/ 	.byte	0x04, 0x11
        /*001a*/ 	.short	(.L_8 - .L_7)
	.align		4
.L_7:
        /*001c*/ 	.word	index@($__internal_1_$__cuda_sm10x_tcgen05_guardrail_trap_phase_invalid_during_alloc)
        /*0020*/ 	.word	0x00000000


	//----- nvinfo : EIATTR_FRAME_SIZE
	.align		4
.L_8:
        /*0024*/ 	.byte	0x04, 0x11
        /*0026*/ 	.short	(.L_10 - .L_9)
	.align		4
.L_9:
        /*0028*/ 	.word	index@($__internal_0_$__cuda_sm10x_tcgen05_guardrail_trap_col_being_dealloced_not_returned_by_alloc)
        /*002c*/ 	.word	0x00000000


	//----- nvinfo : EIATTR_FRAME_SIZE
	.align		4
.L_10:
        /*0030*/ 	.byte	0x04, 0x11
        /*0032*/ 	.short	(.L_12 - .L_11)
	.align		4
.L_11:
        /*0034*/ 	.word	index@(gluon_mma)
        /*0038*/ 	.word	0x00000000


	//----- nvinfo : EIATTR_MIN_STACK_SIZE
	.align		4
.L_12:
        /*003c*/ 	.byte	0x04, 0x12
        /*003e*/ 	.short	(.L_14 - .L_13)
	.align		4
.L_13:
        /*0040*/ 	.word	index@(gluon_mma)
        /*0044*/ 	.word	0x00000000
.L_14:


//--------------------- .nv.info.gluon_mma        --------------------------
	.section	.nv.info.gluon_mma,"",@"SHT_CUDA_INFO"
	.sectionflags	@""
	.align	4


	//----- nvinfo : EIATTR_CUDA_API_VERSION
	.align		4
        /*0000*/ 	.byte	0x04, 0x37
        /*0002*/ 	.short	(.L_16 - .L_15)
.L_15:
        /*0004*/ 	.word	0x00000081


	//----- nvinfo : EIATTR_KPARAM_INFO
	.align		4
.L_16:
        /*0008*/ 	.byte	0x04, 0x17
        /*000a*/ 	.short	(.L_18 - .L_17)
.L_17:
        /*000c*/ 	.word	0x00000000
        /*0010*/ 	.short	0x0004
        /*0012*/ 	.short	0x0020
        /*0014*/ 	.byte	0x00, 0xf4, 0x21, 0x00


	//----- nvinfo : EIATTR_KPARAM_INFO
	.align		4
.L_18:
        /*0018*/ 	.byte	0x04, 0x17
        /*001a*/ 	.short	(.L_20 - .L_19)
.L_19:
        /*001c*/ 	.word	0x00000000
        /*0020*/ 	.short	0x0003
        /*0022*/ 	.short	0x0018
        /*0024*/ 	.byte	0x00, 0xf4, 0x21, 0x00


	//----- nvinfo : EIATTR_KPARAM_INFO
	.align		4
.L_20:
        /*0028*/ 	.byte	0x04, 0x17
        /*002a*/ 	.short	(.L_22 - .L_21)
.L_21:
        /*002c*/ 	.word	0x00000000
        /*0030*/ 	.short	0x0002
        /*0032*/ 	.short	0x0010
        /*0034*/ 	.byte	0x00, 0xf4, 0x21, 0x00


	//----- nvinfo : EIATTR_KPARAM_INFO
	.align		4
.L_22:
        /*0038*/ 	.byte	0x04, 0x17
        /*003a*/ 	.short	(.L_24 - .L_23)
.L_23:
        /*003c*/ 	.word	0x00000000
        /*0040*/ 	.short	0x0001
        /*0042*/ 	.short	0x0008
        /*0044*/ 	.byte	0x00, 0xf4, 0x21, 0x00


	//----- nvinfo : EIATTR_KPARAM_INFO
	.align		4
.L_24:
        /*0048*/ 	.byte	0x04, 0x17
        /*004a*/ 	.short	(.L_26 - .L_25)
.L_25:
        /*004c*/ 	.word	0x00000000
        /*0050*/ 	.short	0x0000
        /*0052*/ 	.short	0x0000
        /*0054*/ 	.byte	0x00, 0xf4, 0x21, 0x00


	//----- nvinfo : EIATTR_AT_ENTRY_FRAGMENTS
	.align		4
.L_26:
        /*0058*/ 	.byte	0x04, 0x4f
        /*005a*/ 	.short	(.L_28 - .L_27)


	//   ....[0]....
.L_27:
        /*005c*/ 	.word	0x00000004


	//----- nvinfo : EIATTR_RESERVED_SMEM_USED
	.align		4
.L_28:
        /*0060*/ 	.byte	0x01, 0x41
	.zero		2


	//----- nvinfo : EIATTR_SPARSE_MMA_MASK
	.align		4
        /*0064*/ 	.byte	0x03, 0x50
        /*0066*/ 	.short	0x0000


	//----- nvinfo : EIATTR_TCGEN05_1CTA_USED
	.align		4
        /*0068*/ 	.byte	0x01, 0x51
	.zero		2


	//----- nvinfo : EIATTR_MAXREG_COUNT
	.align		4
        /*006c*/ 	.byte	0x03, 0x1b
        /*006e*/ 	.short	0x00ff


	//----- nvinfo : EIATTR_NUM_BARRIERS
	.align		4
        /*0070*/ 	.byte	0x02, 0x4c
        /*0072*/ 	.byte	0x01
	.zero		1


	//----- nvinfo : EIATTR_INT_WARP_WIDE_INSTR_OFFSETS
	.align		4
        /*0074*/ 	.byte	0x04, 0x31
        /*0076*/ 	.short	(.L_30 - .L_29)


	//   ....[0]....
.L_29:
        /*0078*/ 	.word	0x00000a40


	//   ....[1]....
        /*007c*/ 	.word	0x00000a50


	//   ....[2]....
        /*0080*/ 	.word	0x00000e90


	//   ....[3]....
        /*0084*/ 	.word	0x00000ea0


	//   ....[4]....
        /*0088*/ 	.word	0x00001760


	//   ....[5]....
        /*008c*/ 	.word	0x000017b0


	//----- nvinfo : EIATTR_COOP_GROUP_MASK_REGIDS
	.align		4
.L_30:
        /*0090*/ 	.byte	0x04, 0x29
        /*0092*/ 	.short	(.L_32 - .L_31)


	//   ....[0]....
.L_31:
        /*0094*/ 	.word	0xffffffff


	//   ....[1]....
        /*0098*/ 	.word	0xffffffff


	//   ....[2]....
        /*009c*/ 	.word	0xffffffff


	//   ....[3]....
        /*00a0*/ 	.word	0xffffffff


	//----- nvinfo : EIATTR_COOP_GROUP_INSTR_OFFSETS
	.align		4
.L_32:
        /*00a4*/ 	.byte	0x04, 0x28
        /*00a6*/ 	.short	(.L_34 - .L_33)


	//   ....[0]....
.L_33:
        /*00a8*/ 	.word	0x00000050


	//   ....[1]....
        /*00ac*/ 	.word	0x00000310


	//   ....[2]....
        /*00b0*/ 	.word	0x000015f0


	//   ....[3]....
        /*00b4*/ 	.word	0x00001860


	//----- nvinfo : EIATTR_VRC_CTA_INIT_COUNT
	.align		4
.L_34:
        /*00b8*/ 	.byte	0x02, 0x4a
        /*00ba*/ 	.byte	0x80
	.zero		1


	//----- nvinfo : EIATTR_MBARRIER_INSTR_OFFSETS
	.align		4
        /*00bc*/ 	.byte	0x04, 0x39
        /*00be*/ 	.short	(.L_36 - .L_35)


	//   ....[0]....
.L_35:
        /*00c0*/ 	.word	0x00000c30
        /*00c4*/ 	.word	0x000000ff
        /*00c8*/ 	.word	0x00003000
        /*00cc*/ 	.short	0x0100
        /*00ce*/ 	.byte	0x0e
	.zero		1


	//   ....[1]....
        /*00d0*/ 	.word	0x00000f40
        /*00d4*/ 	.word	0x000000ff
        /*00d8*/ 	.word	0x00003000
        /*00dc*/ 	.short	0x010a
        /*00de*/ 	.byte	0x0e
	.zero		1


	//   ....[2]....
        /*00e0*/ 	.word	0x00001060
        /*00e4*/ 	.word	0x000000ff
        /*00e8*/ 	.word	0x00003000
        /*00ec*/ 	.short	0x0108
        /*00ee*/ 	.byte	0x0e
	.zero		1


	//   ....[3]....
        /*00f0*/ 	.word	0x00001880
        /*00f4*/ 	.word	0x000000ff
        /*00f8*/ 	.word	0x00003000
        /*00fc*/ 	.short	0x010a
        /*00fe*/ 	.byte	0x0e
	.zero		1


	//----- nvinfo : EIATTR_NUM_MBARRIERS
	.align		4
.L_36:
        /*0100*/ 	.byte	0x03, 0x38
        /*0102*/ 	.short	0x0001


	//----- nvinfo : EIATTR_EXIT_INSTR_OFFSETS
	.align		4
        /*0104*/ 	.byte	0x04, 0x1c
        /*0106*/ 	.short	(.L_38 - .L_37)


	//   ....[0]....
.L_37:
        /*0108*/ 	.word	0x00001870


	//----- nvinfo : EIATTR_REQNTID
	.align		4
.L_38:
        /*010c*/ 	.byte	0x04, 0x10
        /*010e*/ 	.short	(.L_40 - .L_39)
.L_39:
        /*0110*/ 	.word	0x00000100
        /*0114*/ 	.word	0x00000001
        /*0118*/ 	.word	0x00000001


	//----- nvinfo : EIATTR_CRS_STACK_SIZE
	.align		4
.L_40:
        /*011c*/ 	.byte	0x04, 0x1e
        /*011e*/ 	.short	(.L_42 - .L_41)
.L_41:
        /*0120*/ 	.word	0x00000000


	//----- nvinfo : EIATTR_CBANK_PARAM_SIZE
	.align		4
.L_42:
        /*0124*/ 	.byte	0x03, 0x19
        /*0126*/ 	.short	0x0028


	//----- nvinfo : EIATTR_PARAM_CBANK
	.align		4
        /*0128*/ 	.byte	0x04, 0x0a
        /*012a*/ 	.short	(.L_44 - .L_43)
	.align		4
.L_43:
        /*012c*/ 	.word	index@(.nv.constant0.gluon_mma)
        /*0130*/ 	.short	0x0380
        /*0132*/ 	.short	0x0028


	//----- nvinfo : EIATTR_SW_WAR
	.align		4
.L_44:
        /*0134*/ 	.byte	0x04, 0x36
        /*0136*/ 	.short	(.L_46 - .L_45)
.L_45:
        /*0138*/ 	.word	0x00000008
.L_46:


//--------------------- .nv.compat                --------------------------
	.section	.nv.compat,"",@"SHT_CUDA_COMPAT_INFO"
	.align	4
        /*0000*/ 	.byte	0x02, 0x02, 0x02, 0x00, 0x02, 0x05, 0x05, 0x00, 0x02, 0x03, 0x00, 0x00, 0x02, 0x06, 0x01, 0x00


//--------------------- .nv.callgraph             --------------------------
	.section	.nv.callgraph,"",@"SHT_CUDA_CALLGRAPH"
	.align	4
	.sectionentsize	8
	.align		4
        /*0000*/ 	.word	0x00000000
	.align		4
        /*0004*/ 	.word	0xffffffff
	.align		4
        /*0008*/ 	.word	0x00000000
	.align		4
        /*000c*/ 	.word	0xfffffffe
	.align		4
        /*0010*/ 	.word	0x00000000
	.align		4
        /*0014*/ 	.word	0xfffffffd
	.align		4
        /*0018*/ 	.word	0x00000000
	.align		4
        /*001c*/ 	.word	0xfffffffc


//--------------------- .text.gluon_mma           --------------------------
	.section	.text.gluon_mma,"ax",@progbits
	.align	128
        .global         gluon_mma
        .type           gluon_mma,@function
        .size           gluon_mma,(.L_x_15 - gluon_mma)
        .other          gluon_mma,@"STO_CUDA_ENTRY STV_DEFAULT"
gluon_mma:
.text.gluon_mma:
[----:B------:R-:W0:Y:S01]  /*0000*/  LDC R1, c[0x0][0x37c] ;  /* 0x0000df00ff017b82 */ /* 0x000e220000000800 */
[----:B------:R-:W1:Y:S02]  /*0010*/  S2R R36, SR_TID.X ;  /* 0x0000000000247919 */ /* 0x000e640000002100 */
[----:B-1----:R-:W-:-:S13]  /*0020*/  ISETP.GE.U32.AND P1, PT, R36, 0x20, PT ;  /* 0x000000202400780c */ /* 0x002fda0003f26070 */
[----:B------:R-:W-:Y:S05]  /*0030*/  @P1 BRA `(.L_x_0) ;  /* 0x0000000000b81947 */ /* 0x000fea0003800000 */
[----:B------:R-:W1:Y:S01]  /*0040*/  S2UR UR6, SR_CgaCtaId ;  /* 0x00000000000679c3 */ /* 0x000e620000008800 */
[----:B------:R-:W-:Y:S01]  /*0050*/  NOP ;  /* 0x0000000000007918 */ /* 0x000fe20000000000 */
[----:B------:R-:W-:Y:S02]  /*0060*/  UMOV UR4, 0x40 ;  /* 0x0000004000047882 */ /* 0x000fe40000000000 */
[----:B-1----:R-:W-:-:S09]  /*0070*/  ULEA UR4, UR6, UR4, 0x18 ;  /* 0x0000000406047291 */ /* 0x002fd2000f8ec0ff */
[----:B------:R-:W1:Y:S01]  /*0080*/  LDS.U8 R0, [UR4] ;  /* 0x00000004ff007984 */ /* 0x000e620008000000 */
[----:B------:R-:W-:Y:S02]  /*0090*/  UMOV UR4, 0x400 ;  /* 0x0000040000047882 */ /* 0x000fe40000000000 */
[----:B------:R-:W-:Y:S01]  /*00a0*/  ULEA UR4, UR6, UR4, 0x18 ;  /* 0x0000000406047291 */ /* 0x000fe2000f8ec0ff */
[----:B-1----:R-:W-:-:S13]  /*00b0*/  ISETP.NE.AND P0, PT, R0, RZ, PT ;  /* 0x000000ff0000720c */ /* 0x002fda0003f05270 */
[----:B------:R-:W-:Y:S05]  /*00c0*/  @P0 BRA `(.L_x_1) ;  /* 0x00000000007c0947 */ /* 0x000fea0003800000 */
[----:B------:R-:W-:-:S13]  /*00d0*/  ELECT P0, URZ, PT ;  /* 0x0000000000ff782f */ /* 0x000fda0003800000 */
[----:B------:R-:W-:Y:S05]  /*00e0*/  @!P0 BRA `(.L_x_2) ;  /* 0x0000000000848947 */ /* 0x000fea0003800000 */
[----:B------:R-:W-:Y:S01]  /*00f0*/  UMOV UR5, 0x4 ;  /* 0x0000000400057882 */ /* 0x000fe20000000000 */
[----:B------:R-:W-:Y:S02]  /*0100*/  IMAD.MOV.U32 R4, RZ, RZ, 0x1 ;  /* 0x00000001ff047424 */ /* 0x000fe400078e00ff */
[----:B------:R-:W-:Y:S02]  /*0110*/  IMAD.MOV.U32 R5, RZ, RZ, 0xf ;  /* 0x0000000fff057424 */ /* 0x000fe400078e00ff */
[----:B------:R-:W-:Y:S04]  /*0120*/  DEPBAR.LE SB1, 0x36 ;  /* 0x00009d800000791a */ /* 0x000fe80000000000 */
[----:B------:R-:W1:Y:S02]  /*0130*/  UTCATOMSWS.FIND_AND_SET.ALIGN UP0, UR5, UR5 ;  /* 0x00000005000575e3 */ /* 0x000e640008000800 */
[----:B-1----:R-:W-:-:S04]  /*0140*/  PLOP3.LUT P0, PT, PT, PT, UP0, 0x80, 0x8 ;  /* 0x000000000008781c */ /* 0x002fc80003f0f008 */
[----:B------:R-:W-:-:S04]  /*0150*/  SEL R0, RZ, 0xffffffff, !P0 ;  /* 0xffffffffff007807 */ /* 0x000fc80004000000 */
[----:B------:R-:W-:Y:S01]  /*0160*/  ISETP.NE.AND P0, PT, R0, RZ, PT ;  /* 0x000000ff0000720c */ /* 0x000fe20003f05270 */
[----:B------:R-:W-:-:S12]  /*0170*/  IMAD.U32 R0, RZ, RZ, UR5 ;  /* 0x00000005ff007e24 */ /* 0x000fd8000f8e00ff */
[----:B------:R-:W-:Y:S05]  /*0180*/  @P0 BRA `(.L_x_3) ;  /* 0x0000000000240947 */ /* 0x000fea0003800000 */
.L_x_4:
[----:B------:R-:W-:Y:S05]  /*0190*/  NANOSLEEP 0x64 ;  /* 0x000000640000795d */ /* 0x000fea0003800000 */
[----:B------:R-:W-:-:S05]  /*01a0*/  UMOV UR5, 0x4 ;  /* 0x0000000400057882 */ /* 0x000fca0000000000 */
[----:B------:R-:W-:Y:S04]  /*01b0*/  DEPBAR.LE SB1, 0x36 ;  /* 0x00009d800000791a */ /* 0x000fe80000000000 */
[----:B------:R-:W1:Y:S02]  /*01c0*/  UTCATOMSWS.FIND_AND_SET.ALIGN UP0, UR5, UR5 ;  /* 0x00000005000575e3 */ /* 0x000e640008000800 */
[----:B-1----:R-:W-:-:S04]  /*01d0*/  PLOP3.LUT P0, PT, PT, PT, UP0, 0x80, 0x8 ;  /* 0x000000000008781c */ /* 0x002fc80003f0f008 */
[----:B------:R-:W-:-:S04]  /*01e0*/  SEL R0, RZ, 0xffffffff, !P0 ;  /* 0xffffffffff007807 */ /* 0x000fc80004000000 */
[----:B------:R-:W-:Y:S01]  /*01f0*/  ISETP.NE.AND P0, PT, R0, RZ, PT ;  /* 0x000000ff0000720c */ /* 0x000fe20003f05270 */
[----:B------:R-:W-:-:S12]  /*0200*/  IMAD.U32 R0, RZ, RZ, UR5 ;  /* 0x00000005ff007e24 */ /* 0x000fd8000f8e00ff */
[----:B------:R-:W-:Y:S05]  /*0210*/  @!P0 BRA `(.L_x_4) ;  /* 0xfffffffc00dc8947 */ /* 0x000fea000383ffff */
.L_x_3:
[C---:B------:R-:W-:Y:S01]  /*0220*/  VIADD R3, R0.reuse, 0x10 ;  /* 0x0000001000037836 */ /* 0x040fe20000000000 */
[----:B------:R-:W-:Y:S01]  /*0230*/  UMOV UR5, 0x50 ;  /* 0x0000005000057882 */ /* 0x000fe20000000000 */
[----:B------:R-:W-:Y:S01]  /*0240*/  SHF.L.U32 R2, R5, R0, RZ ;  /* 0x0000000005027219 */ /* 0x000fe200000006ff */
[----:B------:R-:W-:Y:S01]  /*0250*/  ULEA UR5, UR6, UR5, 0x18 ;  /* 0x0000000506057291 */ /* 0x000fe2000f8ec0ff */
[----:B------:R-:W-:Y:S01]  /*0260*/  IMAD.SHL.U32 R0, R0, 0x20, RZ ;  /* 0x0000002000007824 */ /* 0x000fe200078e00ff */
[----:B------:R-:W-:-:S04]  /*0270*/  SHF.L.U32 R3, R4, R3, RZ ;  /* 0x0000000304037219 */ /* 0x000fc800000006ff */
[----:B------:R-:W-:-:S05]  /*0280*/  LOP3.LUT R2, R3, R2, RZ, 0xfc, !PT ;  /* 0x0000000203027212 */ /* 0x000fca00078efcff */
[----:B------:R1:W-:Y:S04]  /*0290*/  ATOMS.OR RZ, [UR5], R2 ;  /* 0x00000002ffff798c */ /* 0x0003e8000b000005 */
[----:B------:R1:W-:Y:S01]  /*02a0*/  STS [UR4], R0 ;  /* 0x00000000ff007988 */ /* 0x0003e20008000804 */
[----:B------:R-:W-:Y:S05]  /*02b0*/  BRA `(.L_x_2) ;  /* 0x0000000000107947 */ /* 0x000fea0003800000 */
.L_x_1:
[----:B------:R-:W-:Y:S01]  /*02c0*/  IMAD.MOV.U32 R0, RZ, RZ, -0x1 ;  /* 0xffffffffff007424 */ /* 0x000fe200078e00ff */
[----:B------:R-:W-:-:S04]  /*02d0*/  MOV R2, 0x300 ;  /* 0x0000030000027802 */ /* 0x000fc80000000f00 */
[----:B------:R1:W-:Y:S03]  /*02e0*/  STS [UR4], R0 ;  /* 0x00000000ff007988 */ /* 0x0003e60008000804 */
[----:B01----:R-:W-:Y:S05]  /*02f0*/  CALL.REL.NOINC `($__internal_1_$__cuda_sm10x_tcgen05_guardrail_trap_phase_invalid_during_alloc) ;  /* 0x0000001400787944 */ /* 0x003fea0003c00000 */
.L_x_2:
[----:B------:R-:W-:Y:S05]  /*0300*/  WARPSYNC.ALL ;  /* 0x0000000000007948 */ /* 0x000fea0003800000 */
[----:B------:R-:W-:Y:S01]  /*0310*/  NOP ;  /* 0x0000000000007918 */ /* 0x000fe20000000000 */
.L_x_0:
[----:B------:R-:W2:Y:S08]  /*0320*/  S2UR UR13, SR_CgaCtaId ;  /* 0x00000000000d79c3 */ /* 0x000eb00000008800 */
[----:B------:R-:W-:Y:S01]  /*0330*/  BAR.SYNC.DEFER_BLOCKING 0x0 ;  /* 0x0000000000007b1d */ /* 0x000fe20000010000 */
[----:B------:R-:W-:Y:S02]  /*0340*/  SHF.R.U32.HI R3, RZ, 0x5, R36 ;  /* 0x00000005ff037819 */ /* 0x000fe40000011624 */
[----:B------:R-:W-:-:S02]  /*0350*/  LOP3.LUT R9, R36, 0xe0, RZ, 0xc0, !PT ;  /* 0x000000e024097812 */ /* 0x000fc400078ec0ff */
[----:B------:R-:W-:Y:S01]  /*0360*/  SGXT.U32 R3, R3, 0x3 ;  /* 0x000000030303781a */ /* 0x000fe20000000000 */
[----:B------:R-:W-:Y:S02]  /*0370*/  UMOV UR4, 0x400 ;  /* 0x0000040000047882 */ /* 0x000fe40000000000 */
[----:B------:R-:W3:Y:S01]  /*0380*/  LDC.64 R12, c[0x0][0x380] ;  /* 0x0000e000ff0c7b82 */ /* 0x000ee20000000a00 */
[----:B------:R-:W-:Y:S01]  /*0390*/  LOP3.LUT R43, R36, 0x1f, RZ, 0xc0, !PT ;  /* 0x0000001f242b7812 */ /* 0x000fe200078ec0ff */
[----:B------:R-:W4:Y:S01]  /*03a0*/  LDCU.64 UR16, c[0x0][0x358] ;  /* 0x00006b00ff1077ac */ /* 0x000f220008000a00 */
[C---:B------:R-:W-:Y:S02]  /*03b0*/  LOP3.LUT R23, R3.reuse, 0x8, RZ, 0xfc, !PT ;  /* 0x0000000803177812 */ /* 0x040fe400078efcff */
[C---:B------:R-:W-:Y:S02]  /*03c0*/  LOP3.LUT R19, R3.reuse, 0x10, RZ, 0xfc, !PT ;  /* 0x0000001003137812 */ /* 0x040fe400078efcff */
[C---:B------:R-:W-:Y:S01]  /*03d0*/  LOP3.LUT R11, R3.reuse, 0x18, RZ, 0xfc, !PT ;  /* 0x00000018030b7812 */ /* 0x040fe200078efcff */
[----:B------:R-:W1:Y:S01]  /*03e0*/  LDC.64 R4, c[0x0][0x388] ;  /* 0x0000e200ff047b82 */ /* 0x000e620000000a00 */
[----:B------:R-:W-:Y:S01]  /*03f0*/  LOP3.LUT R41, R3, 0x20, RZ, 0xfc, !PT ;  /* 0x0000002003297812 */ /* 0x000fe200078efcff */
[----:B-1----:R-:W-:Y:S01]  /*0400*/  IMAD.SHL.U32 R0, R23, 0x20, RZ ;  /* 0x0000002017007824 */ /* 0x002fe200078e00ff */
[----:B------:R-:W-:Y:S01]  /*0410*/  LOP3.LUT R39, R3, 0x28, RZ, 0xfc, !PT ;  /* 0x0000002803277812 */ /* 0x000fe200078efcff */
[----:B------:R-:W-:Y:S01]  /*0420*/  IMAD.SHL.U32 R2, R19, 0x20, RZ ;  /* 0x0000002013027824 */ /* 0x000fe200078e00ff */
[----:B------:R-:W-:Y:S01]  /*0430*/  LOP3.LUT R37, R3, 0x30, RZ, 0xfc, !PT ;  /* 0x0000003003257812 */ /* 0x000fe200078efcff */
[----:B------:R-:W-:Y:S01]  /*0440*/  IMAD.SHL.U32 R8, R11, 0x20, RZ ;  /* 0x000000200b087824 */ /* 0x000fe200078e00ff */
[----:B------:R-:W-:Y:S01]  /*0450*/  LOP3.LUT R3, R3, 0x38, RZ, 0xfc, !PT ;  /* 0x0000003803037812 */ /* 0x000fe200078efcff */
[----:B--2---:R-:W-:Y:S01]  /*0460*/  ULEA UR14, UR13, UR4, 0x18 ;  /* 0x000000040d0e7291 */ /* 0x004fe2000f8ec0ff */
[----:B------:R-:W-:-:S02]  /*0470*/  IMAD.SHL.U32 R10, R41, 0x20, RZ ;  /* 0x00000020290a7824 */ /* 0x000fc400078e00ff */
[----:B------:R-:W-:Y:S02]  /*0480*/  IMAD.SHL.U32 R18, R39, 0x20, RZ ;  /* 0x0000002027127824 */ /* 0x000fe400078e00ff */
[----:B------:R-:W-:Y:S02]  /*0490*/  IMAD.SHL.U32 R22, R37, 0x20, RZ ;  /* 0x0000002025167824 */ /* 0x000fe400078e00ff */
[----:B------:R-:W-:Y:S01]  /*04a0*/  IMAD.SHL.U32 R30, R3, 0x20, RZ ;  /* 0x00000020031e7824 */ /* 0x000fe200078e00ff */
[-C--:B---3--:R-:W-:Y:S01]  /*04b0*/  LEA R24, P0, R9, R12.reuse, 0x1 ;  /* 0x0000000c09187211 */ /* 0x088fe200078008ff */
[----:B------:R-:W1:Y:S01]  /*04c0*/  LDS R34, [UR14] ;  /* 0x0000000eff227984 */ /* 0x000e620008000800 */
[-C--:B------:R-:W-:Y:S02]  /*04d0*/  LEA R26, P4, R23, R12.reuse, 0x6 ;  /* 0x0000000c171a7211 */ /* 0x080fe400078830ff */
[-C--:B------:R-:W-:Y:S02]  /*04e0*/  LEA R28, P5, R19, R12.reuse, 0x6 ;  /* 0x0000000c131c7211 */ /* 0x080fe400078a30ff */
[----:B------:R-:W-:-:S02]  /*04f0*/  LEA R6, P3, R11, R12, 0x6 ;  /* 0x0000000c0b067211 */ /* 0x000fc400078630ff */
[-C--:B------:R-:W-:Y:S02]  /*0500*/  LEA.HI.X R25, R9, R13.reuse, RZ, 0x1, P0 ;  /* 0x0000000d09197211 */ /* 0x080fe400000f0cff */
[-C--:B------:R-:W-:Y:S02]  /*0510*/  LEA.HI.X R27, R0, R13.reuse, RZ, 0x1, P4 ;  /* 0x0000000d001b7211 */ /* 0x080fe400020f0cff */
[-C--:B------:R-:W-:Y:S01]  /*0520*/  LEA R20, P2, R41, R12.reuse, 0x6 ;  /* 0x0000000c29147211 */ /* 0x080fe200078430ff */
[----:B------:R-:W-:Y:S01]  /*0530*/  IMAD.SHL.U32 R38, R9, 0x4, RZ ;  /* 0x0000000409267824 */ /* 0x000fe200078e00ff */
[-C--:B------:R-:W-:Y:S02]  /*0540*/  LEA R16, P0, R39, R12.reuse, 0x6 ;  /* 0x0000000c27107211 */ /* 0x080fe400078030ff */
[-C--:B------:R-:W-:Y:S02]  /*0550*/  LEA.HI.X R29, R2, R13.reuse, RZ, 0x1, P5 ;  /* 0x0000000d021d7211 */ /* 0x080fe400028f0cff */
[-C--:B------:R-:W-:Y:S01]  /*0560*/  LEA.HI.X R7, R8, R13.reuse, RZ, 0x1, P3 ;  /* 0x0000000d08077211 */ /* 0x080fe200018f0cff */
[----:B------:R-:W-:Y:S01]  /*0570*/  IMAD.SHL.U32 R40, R23, 0x80, RZ ;  /* 0x0000008017287824 */ /* 0x000fe200078e00ff */
[-C--:B------:R-:W-:Y:S01]  /*0580*/  LEA R14, P4, R37, R12.reuse, 0x6 ;  /* 0x0000000c250e7211 */ /* 0x080fe200078830ff */
[----:B------:R-:W-:Y:S01]  /*0590*/  IMAD.SHL.U32 R0, R19, 0x80, RZ ;  /* 0x0000008013007824 */ /* 0x000fe200078e00ff */
[----:B------:R-:W-:Y:S01]  /*05a0*/  LEA R12, P5, R3, R12, 0x6 ;  /* 0x0000000c030c7211 */ /* 0x000fe200078a30ff */
[----:B------:R-:W-:Y:S01]  /*05b0*/  IMAD.WIDE.U32 R26, R43, 0x2, R26 ;  /* 0x000000022b1a7825 */ /* 0x000fe200078e001a */
[-C--:B------:R-:W-:Y:S01]  /*05c0*/  LEA.HI.X R21, R10, R13.reuse, RZ, 0x1, P2 ;  /* 0x0000000d0a157211 */ /* 0x080fe200010f0cff */
[----:B------:R-:W-:Y:S01]  /*05d0*/  BAR.SYNC.DEFER_BLOCKING 0x0 ;  /* 0x0000000000007b1d */ /* 0x000fe20000010000 */
[-C--:B------:R-:W-:Y:S01]  /*05e0*/  LEA.HI.X R17, R18, R13.reuse, RZ, 0x1, P0 ;  /* 0x0000000d12117211 */ /* 0x080fe200000f0cff */
[----:B------:R-:W-:Y:S01]  /*05f0*/  IMAD.SHL.U32 R2, R11, 0x80, RZ ;  /* 0x000000800b027824 */ /* 0x000fe200078e00ff */
[-C--:B------:R-:W-:Y:S01]  /*0600*/  LEA.HI.X R15, R22, R13.reuse, RZ, 0x1, P4 ;  /* 0x0000000d160f7211 */ /* 0x080fe200020f0cff */
[----:B------:R-:W-:Y:S01]  /*0610*/  IMAD.WIDE.U32 R28, R43, 0x2, R28 ;  /* 0x000000022b1c7825 */ /* 0x000fe200078e001c */
[----:B------:R-:W-:-:S03]  /*0620*/  LEA.HI.X R13, R30, R13, RZ, 0x1, P5 ;  /* 0x0000000d1e0d7211 */ /* 0x000fc600028f0cff */
[----:B------:R-:W-:Y:S01]  /*0630*/  IMAD.WIDE.U32 R30, R43, 0x2, R6 ;  /* 0x000000022b1e7825 */ /* 0x000fe200078e0006 */
[----:B------:R-:W-:-:S03]  /*0640*/  LEA R6, P0, R9, R4, 0x3 ;  /* 0x0000000409067211 */ /* 0x000fc600078018ff */
[----:B------:R-:W-:Y:S01]  /*0650*/  IMAD.WIDE.U32 R48, R43, 0x2, R12 ;  /* 0x000000022b307825 */ /* 0x000fe200078e000c */
[-C--:B------:R-:W-:Y:S02]  /*0660*/  LEA.HI.X R7, R38, R5.reuse, RZ, 0x1, P0 ;  /* 0x0000000526077211 */ /* 0x080fe400000f0cff */
[-C--:B------:R-:W-:Y:S01]  /*0670*/  LEA R12, P0, R23, R4.reuse, 0x8 ;  /* 0x00000004170c7211 */ /* 0x080fe200078040ff */
[----:B------:R-:W-:Y:S01]  /*0680*/  IMAD.WIDE.U32 R46, R43, 0x2, R14 ;  /* 0x000000022b2e7825 */ /* 0x000fe200078e000e */
[-C--:B------:R-:W-:Y:S02]  /*0690*/  LEA R14, P2, R19, R4.reuse, 0x8 ;  /* 0x00000004130e7211 */ /* 0x080fe400078440ff */
[-C--:B------:R-:W-:Y:S01]  /*06a0*/  LEA.HI.X R13, R40, R5.reuse, RZ, 0x1, P0 ;  /* 0x00000005280d7211 */ /* 0x080fe200000f0cff */
[----:B------:R-:W-:Y:S01]  /*06b0*/  IMAD.WIDE.U32 R24, R43, 0x2, R24 ;  /* 0x000000022b187825 */ /* 0x000fe200078e0018 */
[----:B------:R-:W-:Y:S02]  /*06c0*/  LEA R4, P0, R11, R4, 0x8 ;  /* 0x000000040b047211 */ /* 0x000fe400078040ff */
[-C--:B------:R-:W-:Y:S01]  /*06d0*/  LEA.HI.X R15, R0, R5.reuse, RZ, 0x1, P2 ;  /* 0x00000005000f7211 */ /* 0x080fe200010f0cff */
[C---:B------:R-:W-:Y:S01]  /*06e0*/  IMAD.WIDE.U32 R12, R43.reuse, 0x2, R12 ;  /* 0x000000022b0c7825 */ /* 0x040fe200078e000c */
[----:B------:R-:W-:Y:S01]  /*06f0*/  LEA.HI.X R5, R2, R5, RZ, 0x1, P0 ;  /* 0x0000000502057211 */ /* 0x000fe200000f0cff */
[----:B----4-:R-:W5:Y:S02]  /*0700*/  LDG.E.U16 R10, desc[UR16][R26.64] ;  /* 0x000000101a0a7981 */ /* 0x010f64000c1e1500 */
[----:B------:R-:W-:-:S02]  /*0710*/  IMAD.WIDE.U32 R32, R43, 0x2, R20 ;  /* 0x000000022b207825 */ /* 0x000fc400078e0014 */
[----:B------:R-:W5:Y:S01]  /*0720*/  LDG.E.U16 R18, desc[UR16][R28.64] ;  /* 0x000000101c127981 */ /* 0x000f62000c1e1500 */
[----:B------:R-:W-:Y:S01]  /*0730*/  SHF.R.U32.HI R42, RZ, 0x5, R36 ;  /* 0x00000005ff2a7819 */ /* 0x000fe20000011624 */
[C---:B------:R-:W-:Y:S02]  /*0740*/  IMAD.WIDE.U32 R44, R43.reuse, 0x2, R16 ;  /* 0x000000022b2c7825 */ /* 0x040fe400078e0010 */
[----:B------:R2:W5:Y:S02]  /*0750*/  LDG.E.U16 R8, desc[UR16][R24.64] ;  /* 0x0000001018087981 */ /* 0x000564000c1e1500 */
[C---:B------:R-:W-:Y:S02]  /*0760*/  IMAD.WIDE.U32 R14, R43.reuse, 0x2, R14 ;  /* 0x000000022b0e7825 */ /* 0x040fe400078e000e */
[----:B------:R-:W5:Y:S02]  /*0770*/  LDG.E.U16 R23, desc[UR16][R12.64] ;  /* 0x000000100c177981 */ /* 0x000f64000c1e1500 */
[----:B------:R-:W-:-:S02]  /*0780*/  IMAD.WIDE.U32 R4, R43, 0x2, R4 ;  /* 0x000000022b047825 */ /* 0x000fc400078e0004 */
[----:B------:R-:W5:Y:S02]  /*0790*/  LDG.E.U16 R27, desc[UR16][R12.64+0x80] ;  /* 0x000080100c1b7981 */ /* 0x000f64000c1e1500 */
[----:B--2---:R-:W-:Y:S02]  /*07a0*/  IMAD.WIDE.U32 R24, R43, 0x2, R6 ;  /* 0x000000022b187825 */ /* 0x004fe400078e0006 */
[----:B------:R-:W5:Y:S04]  /*07b0*/  LDG.E.U16 R26, desc[UR16][R12.64+0x40] ;  /* 0x000040100c1a7981 */ /* 0x000f68000c1e1500 */
[----:B------:R2:W5:Y:S01]  /*07c0*/  LDG.E.U16 R28, desc[UR16][R12.64+0xc0] ;  /* 0x0000c0100c1c7981 */ /* 0x000562000c1e1500 */
[----:B------:R-:W-:Y:S02]  /*07d0*/  R2UR UR12, R42 ;  /* 0x000000002a0c72ca */ /* 0x000fe400000e0000 */
[----:B-1----:R-:W-:Y:S01]  /*07e0*/  R2UR UR15, R34 ;  /* 0x00000000220f72ca */ /* 0x002fe200000e0000 */
[----:B------:R1:W5:Y:S04]  /*07f0*/  LDG.E.U16 R22, desc[UR16][R30.64] ;  /* 0x000000101e167981 */ /* 0x000368000c1e1500 */
[----:B------:R1:W5:Y:S01]  /*0800*/  LDG.E.U16 R16, desc[UR16][R32.64] ;  /* 0x0000001020107981 */ /* 0x000362000c1e1500 */
[----:B--2---:R-:W-:Y:S01]  /*0810*/  IMAD.SHL.U32 R12, R36, 0x2, RZ ;  /* 0x00000002240c7824 */ /* 0x004fe200078e00ff */
[----:B------:R-:W-:-:S02]  /*0820*/  SHF.R.U32.HI R13, RZ, 0x2, R36 ;  /* 0x00000002ff0d7819 */ /* 0x000fc40000011624 */
[----:B------:R1:W5:Y:S02]  /*0830*/  LDG.E.U16 R7, desc[UR16][R24.64] ;  /* 0x0000001018077981 */ /* 0x000364000c1e1500 */
[----:B------:R-:W-:Y:S02]  /*0840*/  LOP3.LUT R12, R12, 0x1fe, RZ, 0xc0, !PT ;  /* 0x000001fe0c0c7812 */ /* 0x000fe400078ec0ff */
[----:B------:R1:W5:Y:S04]  /*0850*/  LDG.E.U16 R11, desc[UR16][R24.64+0x80] ;  /* 0x00008010180b7981 */ /* 0x000368000c1e1500 */
[----:B------:R1:W5:Y:S04]  /*0860*/  LDG.E.U16 R6, desc[UR16][R24.64+0x40] ;  /* 0x0000401018067981 */ /* 0x000368000c1e1500 */
[----:B------:R1:W5:Y:S01]  /*0870*/  LDG.E.U16 R19, desc[UR16][R24.64+0xc0] ;  /* 0x0000c01018137981 */ /* 0x000362000c1e1500 */
[----:B------:R-:W-:-:S03]  /*0880*/  LOP3.LUT R13, R12, 0x30, R13, 0x78, !PT ;  /* 0x000000300c0d7812 */ /* 0x000fc600078e780d */
[----:B------:R1:W5:Y:S04]  /*0890*/  LDG.E.U16 R17, desc[UR16][R44.64] ;  /* 0x000000102c117981 */ /* 0x000368000c1e1500 */
        /* <DEDUP_REMOVED lines=9> */
[----:B------:R1:W5:Y:S01]  /*0930*/  LDG.E.U16 R35, desc[UR16][R4.64+0xc0] ;  /* 0x0000c01004237981 */ /* 0x000362000c1e1500 */
[----:B------:R-:W-:Y:S05]  /*0940*/  @P1 BRA `(.L_x_5) ;  /* 0x0000000000181947 */ /* 0x000fea0003800000 */
[----:B------:R-:W-:Y:S01]  /*0950*/  ELECT P0, URZ, PT ;  /* 0x0000000000ff782f */ /* 0x000fe20003800000 */
[----:B-1----:R-:W-:Y:S01]  /*0960*/  IMAD.MOV.U32 R4, RZ, RZ, 0x1 ;  /* 0x00000001ff047424 */ /* 0x002fe200078e00ff */
[----:B------:R-:W-:Y:S01]  /*0970*/  UMOV UR4, 0x40 ;  /* 0x0000004000047882 */ /* 0x000fe20000000000 */
[----:B------:R-:W-:Y:S01]  /*0980*/  UVIRTCOUNT.DEALLOC.SMPOOL 0x80 ;  /* 0x000000800000784c */ /* 0x000fe20000000000 */
[----:B------:R-:W-:-:S09]  /*0990*/  ULEA UR4, UR13, UR4, 0x18 ;  /* 0x000000040d047291 */ /* 0x000fd2000f8ec0ff */
[----:B------:R2:W-:Y:S03]  /*09a0*/  @P0 STS.U8 [UR4], R4 ;  /* 0x00000004ff000988 */ /* 0x0005e60008000004 */
.L_x_5:
[----:B------:R-:W-:Y:S01]  /*09b0*/  LOP3.LUT P2, RZ, R36, 0xff, RZ, 0xc0, !PT ;  /* 0x000000ff24ff7812 */ /* 0x000fe2000784c0ff */
[----:B-1----:R-:W-:Y:S01]  /*09c0*/  IMAD R5, R43, 0x2, R38 ;  /* 0x000000022b057824 */ /* 0x002fe200078e0226 */
[----:B------:R-:W-:Y:S01]  /*09d0*/  SHF.R.U32.HI R42, RZ, 0x1, R9 ;  /* 0x00000001ff2a7819 */ /* 0x000fe20000011609 */
[----:B------:R-:W-:Y:S01]  /*09e0*/  UMOV UR4, 0x1 ;  /* 0x0000000100047882 */ /* 0x000fe20000000000 */
[----:B-----5:R-:W-:Y:S02]  /*09f0*/  STS.U16 [R13+UR14+0x2200], R10 ;  /* 0x0022000a0d007988 */ /* 0x020fe4000800040e */
[----:B--2---:R-:W-:Y:S02]  /*0a00*/  LOP3.LUT R4, R5, R42, RZ, 0x3c, !PT ;  /* 0x0000002a05047212 */ /* 0x004fe400078e3cff */
[----:B------:R-:W-:Y:S02]  /*0a10*/  STS.U16 [R13+UR14+0x2400], R18 ;  /* 0x002400120d007988 */ /* 0x000fe4000800040e */
[----:B------:R-:W-:-:S02]  /*0a20*/  LOP3.LUT R5, R4, 0x40, RZ, 0x3c, !PT ;  /* 0x0000004004057812 */ /* 0x000fc400078e3cff */
[----:B------:R-:W-:Y:S01]  /*0a30*/  STS.U16 [R13+UR14+0x2600], R22 ;  /* 0x002600160d007988 */ /* 0x000fe2000800040e */
[----:B------:R-:W-:Y:S01]  /*0a40*/  VOTEU.ALL UP0, P2 ;  /* 0x0000000000ff7886 */ /* 0x000fe20001000000 */
[----:B------:R-:W-:Y:S02]  /*0a50*/  VOTEU.ALL UP1, P2 ;  /* 0x0000000000ff7886 */ /* 0x000fe40001020000 */
[----:B------:R-:W-:Y:S02]  /*0a60*/  STS.U16 [R13+UR14+0x2800], R16 ;  /* 0x002800100d007988 */ /* 0x000fe4000800040e */
[----:B------:R-:W-:-:S04]  /*0a70*/  @!UP0 UIADD3 UR4, UPT, UPT, -UR4, 0x100000, URZ ;  /* 0x0010000004048890 */ /* 0x000fc8000fffe1ff */
[----:B------:R-:W-:Y:S02]  /*0a80*/  @!UP0 USHF.L.U32 UR5, UR4, 0xb, URZ ;  /* 0x0000000b04058899 */ /* 0x000fe400080006ff */
[----:B------:R-:W-:Y:S02]  /*0a90*/  @!UP0 USHF.L.U32 UR4, UR4, 0x1, URZ ;  /* 0x0000000104048899 */ /* 0x000fe400080006ff */
[----:B------:R-:W-:Y:S01]  /*0aa0*/  UISETP.NE.U32.AND UP0, UPT, UR12, URZ, UPT ;  /* 0x000000ff0c00728c */ /* 0x000fe2000bf05070 */
[----:B------:R-:W-:Y:S04]  /*0ab0*/  STS.U16 [R13+UR14+0x2a00], R17 ;  /* 0x002a00110d007988 */ /* 0x000fe8000800040e */
[----:B------:R-:W-:Y:S04]  /*0ac0*/  STS.U16 [R13+UR14+0x2c00], R20 ;  /* 0x002c00140d007988 */ /* 0x000fe8000800040e */
[----:B------:R-:W-:Y:S04]  /*0ad0*/  STS.U16 [R13+UR14+0x2000], R8 ;  /* 0x002000080d007988 */ /* 0x000fe8000800040e */
[----:B------:R-:W-:Y:S04]  /*0ae0*/  STS.U16 [R13+UR14+0x2e00], R21 ;  /* 0x002e00150d007988 */ /* 0x000fe8000800040e */
[----:B------:R-:W-:Y:S04]  /*0af0*/  STS.U16 [R4+UR14], R7 ;  /* 0x0000000704007988 */ /* 0x000fe8000800040e */
[----:B------:R-:W-:Y:S04]  /*0b00*/  STS.U16 [R4+UR14+0x1000], R11 ;  /* 0x0010000b04007988 */ /* 0x000fe8000800040e */
[----:B------:R-:W-:Y:S04]  /*0b10*/  STS.U16 [R4+UR14+0x400], R23 ;  /* 0x0004001704007988 */ /* 0x000fe8000800040e */
[----:B------:R-:W-:Y:S04]  /*0b20*/  STS.U16 [R4+UR14+0x1400], R27 ;  /* 0x0014001b04007988 */ /* 0x000fe8000800040e */
[----:B------:R-:W-:Y:S04]  /*0b30*/  STS.U16 [R4+UR14+0x800], R29 ;  /* 0x0008001d04007988 */ /* 0x000fe8000800040e */
[----:B------:R-:W-:Y:S04]  /*0b40*/  STS.U16 [R4+UR14+0x1800], R31 ;  /* 0x0018001f04007988 */ /* 0x000fe8000800040e */
[----:B------:R-:W-:Y:S04]  /*0b50*/  STS.U16 [R4+UR14+0xc00], R25 ;  /* 0x000c001904007988 */ /* 0x000fe8000800040e */
[----:B------:R1:W-:Y:S04]  /*0b60*/  STS.U16 [R4+UR14+0x1c00], R33 ;  /* 0x001c002104007988 */ /* 0x0003e8000800040e */
[----:B------:R2:W-:Y:S04]  /*0b70*/  STS.U16 [R5+UR14], R6 ;  /* 0x0000000605007988 */ /* 0x0005e8000800040e */
[----:B------:R2:W-:Y:S01]  /*0b80*/  STS.U16 [R5+UR14+0x1000], R19 ;  /* 0x0010001305007988 */ /* 0x0005e2000800040e */
[----:B-1----:R-:W-:-:S03]  /*0b90*/  LOP3.LUT R4, R36, 0xff, RZ, 0xc0, !PT ;  /* 0x000000ff24047812 */ /* 0x002fc600078ec0ff */
[----:B------:R2:W-:Y:S04]  /*0ba0*/  STS.U16 [R5+UR14+0x400], R26 ;  /* 0x0004001a05007988 */ /* 0x0005e8000800040e */
[----:B------:R2:W-:Y:S04]  /*0bb0*/  STS.U16 [R5+UR14+0x1400], R28 ;  /* 0x0014001c05007988 */ /* 0x0005e8000800040e */
[----:B------:R2:W-:Y:S04]  /*0bc0*/  STS.U16 [R5+UR14+0x800], R30 ;  /* 0x0008001e05007988 */ /* 0x0005e8000800040e */
[----:B------:R2:W-:Y:S04]  /*0bd0*/  STS.U16 [R5+UR14+0x1800], R24 ;  /* 0x0018001805007988 */ /* 0x0005e8000800040e */
[----:B------:R2:W-:Y:S04]  /*0be0*/  STS.U16 [R5+UR14+0xc00], R32 ;  /* 0x000c002005007988 */ /* 0x0005e8000800040e */
[----:B------:R2:W-:Y:S01]  /*0bf0*/  STS.U16 [R5+UR14+0x1c00], R35 ;  /* 0x001c002305007988 */ /* 0x0005e2000800040e */
[----:B------:R1:W-:Y:S06]  /*0c00*/  MEMBAR.ALL.CTA ;  /* 0x0000000000007992 */ /* 0x0003ec0000008000 */
[----:B-1----:R-:W-:Y:S04]  /*0c10*/  FENCE.VIEW.ASYNC.S ;  /* 0x00000000000073c6 */ /* 0x002fe80000000000 */
[----:B------:R-:W1:Y:S02]  /*0c20*/  FENCE.VIEW.ASYNC.S ;  /* 0x00000000000073c6 */ /* 0x000e640000000000 */
[----:B-1----:R2:W1:Y:S02]  /*0c30*/  @!UP1 SYNCS.EXCH.64 URZ, [UR14+0x3000], UR4 ;  /* 0x003000040eff95b2 */ /* 0x0024640008000100 */
[----:B-1----:R-:W-:Y:S06]  /*0c40*/  BAR.SYNC.DEFER_BLOCKING 0x0 ;  /* 0x0000000000007b1d */ /* 0x002fec0000010000 */
[----:B--2---:R-:W-:Y:S05]  /*0c50*/  BRA.U UP0, `(.L_x_6) ;  /* 0x00000001005c7547 */ /* 0x004fea000b800000 */
[----:B------:R-:W-:Y:S02]  /*0c60*/  UIADD3 UR4, UPT, UPT, UR14, 0x2000, URZ ;  /* 0x000020000e047890 */ /* 0x000fe4000fffe0ff */
[----:B------:R-:W-:Y:S02]  /*0c70*/  USHF.R.U32.HI UR6, URZ, 0x4, UR14 ;  /* 0x00000004ff067899 */ /* 0x000fe4000801160e */
[----:B------:R-:W-:Y:S02]  /*0c80*/  USHF.R.U32.HI UR4, URZ, 0x4, UR4 ;  /* 0x00000004ff047899 */ /* 0x000fe40008011604 */
[----:B------:R-:W-:Y:S02]  /*0c90*/  USGXT.U32 UR6, UR6, 0xe ;  /* 0x0000000e0606789a */ /* 0x000fe40008000000 */
[----:B------:R-:W-:Y:S01]  /*0ca0*/  USGXT.U32 UR4, UR4, 0xe ;  /* 0x0000000e0404789a */ /* 0x000fe20008000000 */
[----:B------:R-:W-:Y:S01]  /*0cb0*/  UMOV UR10, 0x1000080 ;  /* 0x01000080000a7882 */ /* 0x000fe20000000000 */
[----:B------:R-:W-:Y:S01]  /*0cc0*/  UMOV UR11, 0x40004040 ;  /* 0x40004040000b7882 */ /* 0x000fe20000000000 */
[----:B------:R-:W-:Y:S01]  /*0cd0*/  UMOV UR7, URZ ;  /* 0x000000ff00077c82 */ /* 0x000fe20008000000 */
[----:B------:R-:W-:Y:S01]  /*0ce0*/  UMOV UR8, 0xfffffffe ;  /* 0xfffffffe00087882 */ /* 0x000fe20000000000 */
[----:B------:R-:W-:Y:S01]  /*0cf0*/  UMOV UR9, 0x7fffbfdf ;  /* 0x7fffbfdf00097882 */ /* 0x000fe20000000000 */
[----:B------:R-:W-:Y:S01]  /*0d00*/  UIADD3.64 UR10, UPT, UPT, UR6, UR10, URZ ;  /* 0x0000000a060a7297 */ /* 0x000fe2000fffe0ff */
[----:B------:R-:W-:Y:S01]  /*0d10*/  UMOV UR5, URZ ;  /* 0x000000ff00057c82 */ /* 0x000fe20008000000 */
[----:B------:R-:W-:-:S02]  /*0d20*/  ULOP3.LUT UR6, UR6, 0x1000000, URZ, 0xfc, !UPT ;  /* 0x0100000006067892 */ /* 0x000fc4000f8efcff */
[----:B------:R-:W-:Y:S01]  /*0d30*/  UIADD3.64 UR8, UPT, UPT, UR4, -UR8, URZ ;  /* 0x8000000804087297 */ /* 0x000fe2000fffe0ff */
[----:B------:R-:W-:Y:S01]  /*0d40*/  UMOV UR18, 0x0 ;  /* 0x0000000000127882 */ /* 0x000fe20000000000 */
[----:B------:R-:W-:Y:S01]  /*0d50*/  UMOV UR19, 0x4210490 ;  /* 0x0421049000137882 */ /* 0x000fe20000000000 */
[----:B------:R-:W-:Y:S01]  /*0d60*/  UMOV UR5, 0x80004020 ;  /* 0x8000402000057882 */ /* 0x000fe20000000000 */
[----:B------:R-:W-:Y:S01]  /*0d70*/  UMOV UR7, 0x40004040 ;  /* 0x4000404000077882 */ /* 0x000fe20000000000 */
[----:B------:R-:W-:Y:S01]  /*0d80*/  UMOV UR20, 0x0 ;  /* 0x0000000000147882 */ /* 0x000fe20000000000 */
[----:B------:R-:W-:Y:S01]  /*0d90*/  UMOV UR21, 0x4210490 ;  /* 0x0421049000157882 */ /* 0x000fe20000000000 */
[----:B------:R1:W-:Y:S02]  /*0da0*/  UTCHMMA gdesc[UR4], gdesc[UR6], tmem[UR15], tmem[UR18], idesc[UR19], !UPT ;  /* 0x00ff1206040075ea */ /* 0x0003e4000f80000f */
[----:B------:R1:W-:Y:S01]  /*0db0*/  UTCHMMA gdesc[UR8], gdesc[UR10], tmem[UR15], tmem[UR20], idesc[UR21], UPT ;  /* 0x00ff140a080075ea */ /* 0x0003e2000b80000f */
[----:B------:R-:W-:-:S02]  /*0dc0*/  NOP ;  /* 0x0000000000007918 */ /* 0x000fc40000000000 */
.L_x_6:
[----:B------:R-:W-:Y:S02]  /*0dd0*/  ELECT P0, URZ, PT ;  /* 0x0000000000ff782f */ /* 0x000fe40003800000 */
[C---:B------:R-:W-:Y:S01]  /*0de0*/  LOP3.LUT R44, R36.reuse, 0x7, RZ, 0xc0, !PT ;  /* 0x00000007242c7812 */ /* 0x040fe200078ec0ff */
[----:B-1----:R-:W-:Y:S01]  /*0df0*/  UIADD3 UR4, UPT, UPT, UR14, 0x3000, URZ ;  /* 0x000030000e047890 */ /* 0x002fe2000fffe0ff */
[----:B------:R-:W-:Y:S01]  /*0e00*/  IMAD.SHL.U32 R6, R36, 0x8, RZ ;  /* 0x0000000824067824 */ /* 0x000fe200078e00ff */
[----:B------:R-:W-:Y:S01]  /*0e10*/  ISETP.LT.U32.AND P0, PT, R4, 0x20, P0 ;  /* 0x000000200400780c */ /* 0x000fe20000701070 */
[----:B------:R-:W-:Y:S01]  /*0e20*/  UMOV UR5, URZ ;  /* 0x000000ff00057c82 */ /* 0x000fe20008000000 */
[C---:B------:R-:W-:Y:S02]  /*0e30*/  IMAD.SHL.U32 R4, R36.reuse, 0x10, RZ ;  /* 0x0000001024047824 */ /* 0x040fe400078e00ff */
[----:B------:R-:W-:Y:S01]  /*0e40*/  IMAD.SHL.U32 R7, R36, 0x40, RZ ;  /* 0x0000004024077824 */ /* 0x000fe200078e00ff */
[----:B------:R-:W-:-:S02]  /*0e50*/  LOP3.LUT R6, R6, 0x300, RZ, 0xc0, !PT ;  /* 0x0000030006067812 */ /* 0x000fc400078ec0ff */
[----:B------:R-:W-:Y:S02]  /*0e60*/  LOP3.LUT R5, R4, 0x8f0, RZ, 0xc0, !PT ;  /* 0x000008f004057812 */ /* 0x000fe400078ec0ff */
[----:B------:R-:W-:-:S03]  /*0e70*/  LOP3.LUT R7, R7, 0x400, RZ, 0xc0, !PT ;  /* 0x0000040007077812 */ /* 0x000fc600078ec0ff */
[----:B------:R-:W-:Y:S01]  /*0e80*/  IMAD R5, R44, 0x1000, R5 ;  /* 0x000010002c057824 */ /* 0x000fe200078e0205 */
[----:B------:R-:W-:Y:S01]  /*0e90*/  VOTEU.ANY UP0, P0 ;  /* 0x0000000000ff7886 */ /* 0x000fe20000000100 */
[----:B------:R-:W-:-:S03]  /*0ea0*/  VOTEU.ANY UP1, P0 ;  /* 0x0000000000ff7886 */ /* 0x000fc60000020100 */
[----:B------:R-:W-:Y:S01]  /*0eb0*/  IADD3 R45, PT, PT, R6, R5, R7 ;  /* 0x00000005062d7210 */ /* 0x000fe20007ffe007 */
[----:B------:R-:W-:Y:S01]  /*0ec0*/  @UP0 UMOV UR6, UR4 ;  /* 0x0000000400060c82 */ /* 0x000fe20008000000 */
[----:B------:R-:W-:Y:S01]  /*0ed0*/  USHF.L.U32 UR4, UR12, 0x15, URZ ;  /* 0x000000150c047899 */ /* 0x000fe200080006ff */
[----:B------:R1:W-:Y:S01]  /*0ee0*/  @UP1 UTCBAR [UR6], URZ ;  /* 0x000000ff060013e9 */ /* 0x0003e200080000ff */
[----:B------:R-:W-:Y:S01]  /*0ef0*/  BAR.SYNC.DEFER_BLOCKING 0x0 ;  /* 0x0000000000007b1d */ /* 0x000fe20000010000 */
[----:B------:R-:W-:Y:S02]  /*0f00*/  USHF.L.U32 UR5, UR12, 0x4, URZ ;  /* 0x000000040c057899 */ /* 0x000fe400080006ff */
[----:B------:R-:W-:Y:S02]  /*0f10*/  ULOP3.LUT UR4, UR4, 0x600000, URZ, 0xc0, !UPT ;  /* 0x0060000004047892 */ /* 0x000fe4000f8ec0ff */
[----:B------:R-:W-:-:S04]  /*0f20*/  ULOP3.LUT UR5, UR5, 0x40, URZ, 0xc0, !UPT ;  /* 0x0000004005057892 */ /* 0x000fc8000f8ec0ff */
[----:B------:R-:W-:Y:S01]  /*0f30*/  UIADD3 UR4, UPT, UPT, UR5, UR4, UR15 ;  /* 0x0000000405047290 */ /* 0x000fe2000fffe00f */
[----:B------:R-:W2:Y:S02]  /*0f40*/  SYNCS.PHASECHK.TRANS64.TRYWAIT P0, [UR14+0x3000], RZ ;  /* 0x003000ffff0075a7 */ /* 0x000ea4000800110e */
[----:B-12---:R-:W-:Y:S09]  /*0f50*/  @!P0 BRA `(.L_x_7) ;  /* 0x0000000800488947 */ /* 0x006ff20003800000 */
.L_x_11:
[----:B------:R-:W-:Y:S01]  /*0f60*/  BAR.SYNC.DEFER_BLOCKING 0x0 ;  /* 0x0000000000007b1d */ /* 0x000fe20000010000 */
[----:B------:R-:W-:Y:S01]  /*0f70*/  IMAD.SHL.U32 R36, R36, 0x80, RZ ;  /* 0x0000008024247824 */ /* 0x000fe200078e00ff */
[----:B------:R-:W-:Y:S01]  /*0f80*/  LOP3.LUT R46, R45, 0x10, RZ, 0x3c, !PT ;  /* 0x000000102d2e7812 */ /* 0x000fe200078e3cff */
[----:B------:R-:W-:Y:S01]  /*0f90*/  IMAD.SHL.U32 R43, R43, 0x4, RZ ;  /* 0x000000042b2b7824 */ /* 0x000fe200078e00ff */
[C---:B------:R-:W-:Y:S01]  /*0fa0*/  LOP3.LUT R50, R45.reuse, 0x40, RZ, 0x3c, !PT ;  /* 0x000000402d327812 */ /* 0x040fe200078e3cff */
[----:B------:R-:W-:Y:S01]  /*0fb0*/  IMAD.SHL.U32 R38, R38, 0x4, RZ ;  /* 0x0000000426267824 */ /* 0x000fe200078e00ff */
[----:B------:R-:W-:Y:S01]  /*0fc0*/  LOP3.LUT R47, R36, 0x7c00, RZ, 0xc0, !PT ;  /* 0x00007c00242f7812 */ /* 0x000fe200078ec0ff */
[----:B------:R-:W-:Y:S01]  /*0fd0*/  LDTM.16dp32bit_t0_t15.x32 R4, tmem[UR4] ;  /* 0x00000004000479ee */ /* 0x000fe20008a80000 */
[----:B------:R-:W1:Y:S01]  /*0fe0*/  LDTM.16dp32bit_t16_t31.x32 R4, tmem[UR4+0x20] ;  /* 0x00002004000479ee */ /* 0x000e620008aa0000 */
[C---:B------:R-:W-:Y:S01]  /*0ff0*/  LOP3.LUT R51, R45.reuse, 0x50, RZ, 0x3c, !PT ;  /* 0x000000502d337812 */ /* 0x040fe200078e3cff */
[----:B------:R-:W2:Y:S01]  /*1000*/  LDCU.64 UR4, c[0x0][0x390] ;  /* 0x00007200ff0477ac */ /* 0x000ea20008000a00 */
[----:B------:R-:W-:Y:S01]  /*1010*/  IMAD R47, R44, 0x10, R47 ;  /* 0x000000102c2f7824 */ /* 0x000fe200078e022f */
[----:B------:R-:W-:-:S02]  /*1020*/  LOP3.LUT R44, R45, 0x20, RZ, 0x3c, !PT ;  /* 0x000000202d2c7812 */ /* 0x000fc400078e3cff */
[----:B------:R-:W-:Y:S02]  /*1030*/  LOP3.LUT R52, R45, 0x60, RZ, 0x3c, !PT ;  /* 0x000000602d347812 */ /* 0x000fe400078e3cff */
[----:B------:R-:W-:Y:S02]  /*1040*/  LOP3.LUT R36, R47, R42, RZ, 0x3c, !PT ;  /* 0x0000002a2f247212 */ /* 0x000fe400078e3cff */
[----:B------:R-:W-:Y:S01]  /*1050*/  LOP3.LUT R42, R45, 0x30, RZ, 0x3c, !PT ;  /* 0x000000302d2a7812 */ /* 0x000fe200078e3cff */
[----:B------:R-:W1:Y:S01]  /*1060*/  @!P2 SYNCS.CCTL.IV [UR14+0x3000] ;  /* 0x00300000ff00a9b1 */ /* 0x000e62000800000e */
[----:B------:R-:W-:Y:S01]  /*1070*/  NOP ;  /* 0x0000000000007918 */ /* 0x000fe20000000000 */
[----:B-1----:R-:W-:Y:S01]  /*1080*/  BAR.SYNC.DEFER_BLOCKING 0x0 ;  /* 0x0000000000007b1d */ /* 0x002fe20000010000 */
[----:B--2---:R-:W-:-:S04]  /*1090*/  IADD3 R48, P2, P3, R43, UR4, R38 ;  /* 0x000000042b307c10 */ /* 0x004fc8000fb5e026 */
[----:B------:R-:W-:Y:S01]  /*10a0*/  IADD3.X R49, PT, PT, RZ, UR5, RZ, P2, P3 ;  /* 0x00000005ff317c10 */ /* 0x000fe200097e64ff */
[----:B------:R-:W-:Y:S04]  /*10b0*/  STS.128 [R45+UR14], R4 ;  /* 0x000000042d007988 */ /* 0x000fe80008000c0e */
[----:B------:R1:W-:Y:S04]  /*10c0*/  STS.128 [R46+UR14], R8 ;  /* 0x000000082e007988 */ /* 0x0003e80008000c0e */
[----:B------:R-:W-:Y:S04]  /*10d0*/  STS.128 [R44+UR14], R12 ;  /* 0x0000000c2c007988 */ /* 0x000fe80008000c0e */
[----:B------:R-:W-:Y:S04]  /*10e0*/  STS.128 [R42+UR14], R16 ;  /* 0x000000102a007988 */ /* 0x000fe80008000c0e */
[----:B------:R-:W-:Y:S01]  /*10f0*/  STS.128 [R50+UR14], R20 ;  /* 0x0000001432007988 */ /* 0x000fe20008000c0e */
[----:B-1----:R-:W-:-:S03]  /*1100*/  LOP3.LUT R8, R45, 0x70, RZ, 0x3c, !PT ;  /* 0x000000702d087812 */ /* 0x002fc600078e3cff */
[----:B------:R1:W-:Y:S01]  /*1110*/  STS.128 [R51+UR14], R24 ;  /* 0x0000001833007988 */ /* 0x0003e20008000c0e */
[----:B------:R-:W-:-:S03]  /*1120*/  LEA R10, P0, R40, UR4, 0x2 ;  /* 0x00000004280a7c11 */ /* 0x000fc6000f8010ff */
[----:B------:R-:W-:Y:S01]  /*1130*/  STS.128 [R52+UR14], R28 ;  /* 0x0000001c34007988 */ /* 0x000fe20008000c0e */
[----:B------:R-:W-:-:S03]  /*1140*/  LEA.HI.X R40, R40, UR5, RZ, 0x2, P0 ;  /* 0x0000000528287c11 */ /* 0x000fc600080f14ff */
[----:B------:R2:W-:Y:S01]  /*1150*/  STS.128 [R8+UR14], R32 ;  /* 0x0000002008007988 */ /* 0x0005e20008000c0e */
[----:B------:R-:W-:Y:S01]  /*1160*/  BAR.SYNC.DEFER_BLOCKING 0x0 ;  /* 0x0000000000007b1d */ /* 0x000fe20000010000 */
[----:B-1----:R-:W-:Y:S01]  /*1170*/  IMAD.SHL.U32 R25, R39, 0x80, RZ ;  /* 0x0000008027197824 */ /* 0x002fe200078e00ff */
[----:B------:R-:W-:Y:S01]  /*1180*/  LEA R26, P3, R0, UR4, 0x2 ;  /* 0x00000004001a7c11 */ /* 0x000fe2000f8610ff */
[----:B------:R-:W-:Y:S01]  /*1190*/  IMAD.SHL.U32 R24, R41, 0x80, RZ ;  /* 0x0000008029187824 */ /* 0x000fe200078e00ff */
[----:B--2---:R-:W-:Y:S02]  /*11a0*/  IADD3 R32, P0, PT, R43, R10, RZ ;  /* 0x0000000a2b207210 */ /* 0x004fe40007f1e0ff */
[----:B------:R-:W-:-:S03]  /*11b0*/  LEA R34, P4, R41, UR4, 0x9 ;  /* 0x0000000429227c11 */ /* 0x000fc6000f8848ff */
[----:B------:R-:W-:Y:S01]  /*11c0*/  IMAD.X R33, RZ, RZ, R40, P0 ;  /* 0x000000ffff217224 */ /* 0x000fe200000e0628 */
[----:B------:R-:W-:Y:S02]  /*11d0*/  LEA.HI.X R35, R24, UR5, RZ, 0x2, P4 ;  /* 0x0000000518237c11 */ /* 0x000fe4000a0f14ff */
[----:B------:R-:W-:Y:S02]  /*11e0*/  LEA R38, P4, R2, UR4, 0x2 ;  /* 0x0000000402267c11 */ /* 0x000fe4000f8810ff */
[C---:B------:R-:W-:Y:S01]  /*11f0*/  LEA R42, P0, R37.reuse, UR4, 0x9 ;  /* 0x00000004252a7c11 */ /* 0x040fe2000f8048ff */
[----:B------:R-:W-:Y:S01]  /*1200*/  IMAD.SHL.U32 R37, R37, 0x80, RZ ;  /* 0x0000008025257824 */ /* 0x000fe200078e00ff */
[----:B------:R-:W1:Y:S01]  /*1210*/  LDSM.16.M88.4 R44, [R36+UR14] ;  /* 0x0000000e242c783b */ /* 0x000e620008000200 */
[C---:B------:R-:W-:Y:S01]  /*1220*/  LEA R40, P2, R3.reuse, UR4, 0x9 ;  /* 0x0000000403287c11 */ /* 0x040fe2000f8448ff */
[----:B------:R-:W-:Y:S02]  /*1230*/  IMAD.SHL.U32 R3, R3, 0x80, RZ ;  /* 0x0000008003037824 */ /* 0x000fe400078e00ff */
[----:B------:R-:W2:Y:S01]  /*1240*/  LDSM.16.M88.4 R4, [R36+UR14+0x80] ;  /* 0x0000800e2404783b */ /* 0x000ea20008000200 */
[----:B------:R-:W-:-:S03]  /*1250*/  LEA.HI.X R37, R37, UR5, RZ, 0x2, P0 ;  /* 0x0000000525257c11 */ /* 0x000fc600080f14ff */
[----:B------:R-:W3:Y:S04]  /*1260*/  LDSM.16.M88.4 R12, [R36+UR14+0x100] ;  /* 0x0001000e240c783b */ /* 0x000ee80008000200 */
[----:B------:R-:W4:Y:S04]  /*1270*/  LDSM.16.M88.4 R8, [R36+UR14+0x180] ;  /* 0x0001800e2408783b */ /* 0x000f280008000200 */
[----:B------:R-:W5:Y:S04]  /*1280*/  LDSM.16.M88.4 R16, [R36+UR14+0x200] ;  /* 0x0002000e2410783b */ /* 0x000f680008000200 */
[----:B------:R-:W0:Y:S04]  /*1290*/  LDSM.16.M88.4 R20, [R36+UR14+0x280] ;  /* 0x0002800e2414783b */ /* 0x000e280008000200 */
[----:B------:R-:W-:Y:S04]  /*12a0*/  LDSM.16.M88.4 R28, [R36+UR14+0x380] ;  /* 0x0003800e241c783b */ /* 0x000fe80008000200 */
[----:B-1----:R1:W-:Y:S04]  /*12b0*/  STG.E desc[UR16][R48.64], R44 ;  /* 0x0000002c30007986 */ /* 0x0023e8000c101910 */
[----:B------:R-:W-:Y:S04]  /*12c0*/  STG.E desc[UR16][R48.64+0x80], R45 ;  /* 0x0000802d30007986 */ /* 0x000fe8000c101910 */
[----:B------:R-:W-:Y:S01]  /*12d0*/  STG.E desc[UR16][R48.64+0x100], R46 ;  /* 0x0001002e30007986 */ /* 0x000fe2000c101910 */
[----:B-1----:R-:W-:-:S03]  /*12e0*/  LEA R44, P5, R39, UR4, 0x9 ;  /* 0x00000004272c7c11 */ /* 0x002fc6000f8a48ff */
[----:B------:R-:W-:Y:S01]  /*12f0*/  STG.E desc[UR16][R48.64+0x180], R47 ;  /* 0x0001802f30007986 */ /* 0x000fe2000c101910 */
[----:B------:R-:W-:-:S03]  /*1300*/  LEA.HI.X R41, R25, UR5, RZ, 0x2, P5 ;  /* 0x0000000519297c11 */ /* 0x000fc6000a8f14ff */
[----:B--2---:R1:W-:Y:S04]  /*1310*/  STG.E desc[UR16][R32.64], R4 ;  /* 0x0000000420007986 */ /* 0x0043e8000c101910 */
[----:B------:R2:W-:Y:S04]  /*1320*/  STG.E desc[UR16][R32.64+0x80], R5 ;  /* 0x0000800520007986 */ /* 0x0005e8000c101910 */
[----:B------:R0:W-:Y:S01]  /*1330*/  STG.E desc[UR16][R32.64+0x100], R6 ;  /* 0x0001000620007986 */ /* 0x0001e2000c101910 */
[----:B-1----:R-:W-:-:S03]  /*1340*/  IADD3 R4, P5, PT, R43, R26, RZ ;  /* 0x0000001a2b047210 */ /* 0x002fc60007fbe0ff */
[----:B------:R1:W-:Y:S01]  /*1350*/  STG.E desc[UR16][R32.64+0x180], R7 ;  /* 0x0001800720007986 */ /* 0x0003e2000c101910 */
[----:B--2---:R-:W-:-:S03]  /*1360*/  LEA.HI.X R5, R0, UR5, RZ, 0x2, P3 ;  /* 0x0000000500057c11 */ /* 0x004fc600098f14ff */
[----:B------:R-:W2:Y:S01]  /*1370*/  LDSM.16.M88.4 R24, [R36+UR14+0x300] ;  /* 0x0003000e2418783b */ /* 0x000ea20008000200 */
[----:B------:R-:W-:Y:S02]  /*1380*/  LEA.HI.X R0, R2, UR5, RZ, 0x2, P4 ;  /* 0x0000000502007c11 */ /* 0x000fe4000a0f14ff */
[C---:B------:R-:W-:Y:S01]  /*1390*/  IADD3 R38, P4, PT, R43.reuse, R38, RZ ;  /* 0x000000262b267210 */ /* 0x040fe20007f9e0ff */
[----:B------:R-:W-:Y:S01]  /*13a0*/  IMAD.X R5, RZ, RZ, R5, P5 ;  /* 0x000000ffff057224 */ /* 0x000fe200028e0605 */
[C---:B------:R-:W-:Y:S02]  /*13b0*/  IADD3 R34, P3, PT, R43.reuse, R34, RZ ;  /* 0x000000222b227210 */ /* 0x040fe40007f7e0ff */
[C---:B0-----:R-:W-:Y:S01]  /*13c0*/  IADD3 R6, P6, PT, R43.reuse, R44, RZ ;  /* 0x0000002c2b067210 */ /* 0x041fe20007fde0ff */
[----:B------:R-:W-:Y:S01]  /*13d0*/  IMAD.X R39, RZ, RZ, R0, P4 ;  /* 0x000000ffff277224 */ /* 0x000fe200020e0600 */
[C---:B------:R-:W-:Y:S01]  /*13e0*/  IADD3 R2, P5, PT, R43.reuse, R42, RZ ;  /* 0x0000002a2b027210 */ /* 0x040fe20007fbe0ff */
[----:B------:R-:W-:Y:S01]  /*13f0*/  IMAD.X R35, RZ, RZ, R35, P3 ;  /* 0x000000ffff237224 */ /* 0x000fe200018e0623 */
[----:B------:R-:W-:Y:S01]  /*1400*/  IADD3 R40, P4, PT, R43, R40, RZ ;  /* 0x000000282b287210 */ /* 0x000fe20007f9e0ff */
[----:B-1----:R-:W-:Y:S01]  /*1410*/  IMAD.X R7, RZ, RZ, R41, P6 ;  /* 0x000000ffff077224 */ /* 0x002fe200030e0629 */
[----:B------:R-:W-:Y:S01]  /*1420*/  LEA.HI.X R0, R3, UR5, RZ, 0x2, P2 ;  /* 0x0000000503007c11 */ /* 0x000fe200090f14ff */
[----:B------:R-:W-:Y:S01]  /*1430*/  IMAD.X R3, RZ, RZ, R37, P5 ;  /* 0x000000ffff037224 */ /* 0x000fe200028e0625 */
[----:B---3--:R0:W-:Y:S03]  /*1440*/  STG.E desc[UR16][R4.64], R12 ;  /* 0x0000000c04007986 */ /* 0x0081e6000c101910 */
[----:B------:R-:W-:Y:S01]  /*1450*/  IMAD.X R41, RZ, RZ, R0, P4 ;  /* 0x000000ffff297224 */ /* 0x000fe200020e0600 */
[----:B------:R0:W-:Y:S04]  /*1460*/  STG.E desc[UR16][R4.64+0x80], R13 ;  /* 0x0000800d04007986 */ /* 0x0001e8000c101910 */
[----:B------:R0:W-:Y:S04]  /*1470*/  STG.E desc[UR16][R4.64+0x100], R14 ;  /* 0x0001000e04007986 */ /* 0x0001e8000c101910 */
[----:B------:R0:W-:Y:S04]  /*1480*/  STG.E desc[UR16][R4.64+0x180], R15 ;  /* 0x0001800f04007986 */ /* 0x0001e8000c101910 */
[----:B----4-:R0:W-:Y:S04]  /*1490*/  STG.E desc[UR16][R38.64], R8 ;  /* 0x0000000826007986 */ /* 0x0101e8000c101910 */
[----:B------:R0:W-:Y:S04]  /*14a0*/  STG.E desc[UR16][R38.64+0x80], R9 ;  /* 0x0000800926007986 */ /* 0x0001e8000c101910 */
[----:B------:R0:W-:Y:S04]  /*14b0*/  STG.E desc[UR16][R38.64+0x100], R10 ;  /* 0x0001000a26007986 */ /* 0x0001e8000c101910 */
[----:B------:R0:W-:Y:S04]  /*14c0*/  STG.E desc[UR16][R38.64+0x180], R11 ;  /* 0x0001800b26007986 */ /* 0x0001e8000c101910 */
[----:B-----5:R0:W-:Y:S04]  /*14d0*/  STG.E desc[UR16][R34.64], R16 ;  /* 0x0000001022007986 */ /* 0x0201e8000c101910 */
[----:B------:R0:W-:Y:S04]  /*14e0*/  STG.E desc[UR16][R34.64+0x80], R17 ;  /* 0x0000801122007986 */ /* 0x0001e8000c101910 */
[----:B------:R0:W-:Y:S04]  /*14f0*/  STG.E desc[UR16][R34.64+0x100], R18 ;  /* 0x0001001222007986 */ /* 0x0001e8000c101910 */
[----:B------:R0:W-:Y:S04]  /*1500*/  STG.E desc[UR16][R34.64+0x180], R19 ;  /* 0x0001801322007986 */ /* 0x0001e8000c101910 */
[----:B------:R0:W-:Y:S04]  /*1510*/  STG.E desc[UR16][R6.64], R20 ;  /* 0x0000001406007986 */ /* 0x0001e8000c101910 */
[----:B------:R0:W-:Y:S04]  /*1520*/  STG.E desc[UR16][R6.64+0x80], R21 ;  /* 0x0000801506007986 */ /* 0x0001e8000c101910 */
[----:B------:R0:W-:Y:S04]  /*1530*/  STG.E desc[UR16][R6.64+0x100], R22 ;  /* 0x0001001606007986 */ /* 0x0001e8000c101910 */
[----:B------:R0:W-:Y:S04]  /*1540*/  STG.E desc[UR16][R6.64+0x180], R23 ;  /* 0x0001801706007986 */ /* 0x0001e8000c101910 */
[----:B--2---:R0:W-:Y:S04]  /*1550*/  STG.E desc[UR16][R2.64], R24 ;  /* 0x0000001802007986 */ /* 0x0041e8000c101910 */
[----:B------:R0:W-:Y:S04]  /*1560*/  STG.E desc[UR16][R2.64+0x80], R25 ;  /* 0x0000801902007986 */ /* 0x0001e8000c101910 */
[----:B------:R0:W-:Y:S04]  /*1570*/  STG.E desc[UR16][R2.64+0x100], R26 ;  /* 0x0001001a02007986 */ /* 0x0001e8000c101910 */
[----:B------:R0:W-:Y:S04]  /*1580*/  STG.E desc[UR16][R2.64+0x180], R27 ;  /* 0x0001801b02007986 */ /* 0x0001e8000c101910 */
[----:B------:R0:W-:Y:S04]  /*1590*/  STG.E desc[UR16][R40.64], R28 ;  /* 0x0000001c28007986 */ /* 0x0001e8000c101910 */
[----:B------:R0:W-:Y:S04]  /*15a0*/  STG.E desc[UR16][R40.64+0x80], R29 ;  /* 0x0000801d28007986 */ /* 0x0001e8000c101910 */
[----:B------:R0:W-:Y:S04]  /*15b0*/  STG.E desc[UR16][R40.64+0x100], R30 ;  /* 0x0001001e28007986 */ /* 0x0001e8000c101910 */
[----:B------:R0:W-:Y:S01]  /*15c0*/  STG.E desc[UR16][R40.64+0x180], R31 ;  /* 0x0001801f28007986 */ /* 0x0001e2000c101910 */
[----:B------:R-:W-:Y:S06]  /*15d0*/  BAR.SYNC.DEFER_BLOCKING 0x0 ;  /* 0x0000000000007b1d */ /* 0x000fec0000010000 */
[----:B------:R-:W-:Y:S05]  /*15e0*/  @P1 BRA `(.L_x_8) ;  /* 0x00000000009c1947 */ /* 0x000fea0003800000 */
[----:B------:R-:W-:Y:S01]  /*15f0*/  NOP ;  /* 0x0000000000007918 */ /* 0x000fe20000000000 */
[----:B------:R-:W-:Y:S01]  /*1600*/  UMOV UR4, 0x50 ;  /* 0x0000005000047882 */ /* 0x000fe20000000000 */
[----:B------:R-:W-:Y:S01]  /*1610*/  IMAD.U32 R0, RZ, RZ, UR15 ;  /* 0x0000000fff007e24 */ /* 0x000fe2000f8e00ff */
[----:B------:R-:W-:Y:S01]  /*1620*/  ULEA UR13, UR13, UR4, 0x18 ;  /* 0x000000040d0d7291 */ /* 0x000fe2000f8ec0ff */
[----:B0-----:R-:W-:Y:S02]  /*1630*/  IMAD.MOV.U32 R3, RZ, RZ, 0xf ;  /* 0x0000000fff037424 */ /* 0x001fe400078e00ff */
[----:B------:R-:W-:Y:S01]  /*1640*/  IMAD.MOV.U32 R7, RZ, RZ, 0x1 ;  /* 0x00000001ff077424 */ /* 0x000fe200078e00ff */
[----:B------:R-:W-:-:S04]  /*1650*/  LOP3.LUT R0, R0, 0xffff, RZ, 0xc0, !PT ;  /* 0x0000ffff00007812 */ /* 0x000fc800078ec0ff */
[----:B------:R-:W-:Y:S01]  /*1660*/  SHF.R.U32.HI R0, RZ, 0x5, R0 ;  /* 0x00000005ff007819 */ /* 0x000fe20000011600 */
[----:B------:R-:W0:Y:S04]  /*1670*/  LDS R5, [UR13] ;  /* 0x0000000dff057984 */ /* 0x000e280008000800 */
[----:B------:R-:W-:Y:S01]  /*1680*/  VIADD R2, R0, 0x10 ;  /* 0x0000001000027836 */ /* 0x000fe20000000000 */
[----:B------:R-:W-:-:S04]  /*1690*/  SHF.L.U32 R0, R3, R0, RZ ;  /* 0x0000000003007219 */ /* 0x000fc800000006ff */
[----:B------:R-:W-:-:S04]  /*16a0*/  SHF.L.U32 R3, R7, R2, RZ ;  /* 0x0000000207037219 */ /* 0x000fc800000006ff */
[----:B------:R-:W-:-:S04]  /*16b0*/  LOP3.LUT R0, R3, R0, RZ, 0xfc, !PT ;  /* 0x0000000003007212 */ /* 0x000fc800078efcff */
[C---:B------:R-:W-:Y:S02]  /*16c0*/  LOP3.LUT R2, R0.reuse, 0xffff, RZ, 0xc0, !PT ;  /* 0x0000ffff00027812 */ /* 0x040fe400078ec0ff */
[----:B0-----:R-:W-:-:S04]  /*16d0*/  LOP3.LUT R3, R0, 0xffff, R5, 0x80, !PT ;  /* 0x0000ffff00037812 */ /* 0x001fc800078e8005 */
[----:B------:R-:W-:-:S13]  /*16e0*/  ISETP.NE.AND P0, PT, R3, R2, PT ;  /* 0x000000020300720c */ /* 0x000fda0003f05270 */
[----:B------:R-:W-:Y:S05]  /*16f0*/  @P0 BRA `(.L_x_9) ;  /* 0x0000000000500947 */ /* 0x000fea0003800000 */
[----:B------:R-:W-:Y:S02]  /*1700*/  SHF.R.U32.HI R5, RZ, 0x10, R5 ;  /* 0x00000010ff057819 */ /* 0x000fe40000011605 */
[----:B------:R-:W-:-:S04]  /*1710*/  SHF.R.U32.HI R2, RZ, 0x10, R0 ;  /* 0x00000010ff027819 */ /* 0x000fc80000011600 */
[----:B------:R-:W-:-:S04]  /*1720*/  LOP3.LUT R5, R5, R2, RZ, 0xc0, !PT ;  /* 0x0000000205057212 */ /* 0x000fc800078ec0ff */
[----:B------:R-:W-:-:S13]  /*1730*/  ISETP.NE.AND P0, PT, R5, R2, PT ;  /* 0x000000020500720c */ /* 0x000fda0003f05270 */
[----:B------:R-:W-:Y:S05]  /*1740*/  @P0 BRA `(.L_x_10) ;  /* 0x0000000000300947 */ /* 0x000fea0003800000 */
[----:B------:R-:W-:Y:S01]  /*1750*/  R2UR UR4, R0 ;  /* 0x00000000000472ca */ /* 0x000fe200000e0000 */
[----:B------:R-:W-:Y:S01]  /*1760*/  VOTEU.ANY UR5, UPT, PT ;  /* 0x0000000000057886 */ /* 0x000fe200038e0100 */
[----:B------:R-:W0:Y:S01]  /*1770*/  S2R R0, SR_LANEID ;  /* 0x0000000000007919 */ /* 0x000e220000000000 */
[----:B------:R-:W-:-:S10]  /*1780*/  UFLO.U32 UR5, UR5 ;  /* 0x00000005000572bd */ /* 0x000fd400080e0000 */
[----:B------:R-:W-:-:S06]  /*1790*/  ULOP3.LUT UR4, URZ, UR4, URZ, 0x33, !UPT ;  /* 0x00000004ff047292 */ /* 0x000fcc000f8e33ff */
[----:B------:R-:W-:-:S04]  /*17a0*/  IMAD.U32 R2, RZ, RZ, UR4 ;  /* 0x00000004ff027e24 */ /* 0x000fc8000f8e00ff */
[----:B------:R-:W1:Y:S02]  /*17b0*/  REDUX UR6, R2 ;  /* 0x00000000020673c4 */ /* 0x000e640000000000 */
[----:B------:R2:W-:Y:S01]  /*17c0*/  UTCATOMSWS.AND URZ, UR4 ;  /* 0x0000000400ff79e3 */ /* 0x0005e20008000000 */
[----:B0-----:R-:W-:Y:S01]  /*17d0*/  ISETP.EQ.U32.AND P0, PT, R0, UR5, PT ;  /* 0x0000000500007c0c */ /* 0x001fe2000bf02070 */
[----:B-1----:R-:W-:-:S12]  /*17e0*/  IMAD.U32 R0, RZ, RZ, UR6 ;  /* 0x00000006ff007e24 */ /* 0x002fd8000f8e00ff */
[----:B------:R2:W-:Y:S01]  /*17f0*/  @P0 ATOMS.AND RZ, [UR13], R0 ;  /* 0x00000000ffff098c */ /* 0x0005e2000a80000d */
[----:B------:R-:W-:Y:S05]  /*1800*/  BRA `(.L_x_8) ;  /* 0x0000000000147947 */ /* 0x000fea0003800000 */
.L_x_10:
[----:B------:R-:W-:-:S07]  /*1810*/  MOV R2, 0x1830 ;  /* 0x0000183000027802 */ /* 0x000fce0000000f00 */
[----:B------:R-:W-:Y:S05]  /*1820*/  CALL.REL.NOINC `($__internal_0_$__cuda_sm10x_tcgen05_guardrail_trap_col_being_dealloced_not_returned_by_alloc) ;  /* 0x0000000000207944 */ /* 0x000fea0003c00000 */
[----:B------:R-:W-:Y:S05]  /*1830*/  BRA `(.L_x_8) ;  /* 0x0000000000087947 */ /* 0x000fea0003800000 */
.L_x_9:
[----:B------:R-:W-:-:S07]  /*1840*/  MOV R2, 0x1860 ;  /* 0x0000186000027802 */ /* 0x000fce0000000f00 */
[----:B------:R-:W-:Y:S05]  /*1850*/  CALL.REL.NOINC `($__internal_2_$__cuda_sm10x_tcgen05_guardrail_trap_unallocated_columns_being_dealloced) ;  /* 0x00000000002c7944 */ /* 0x000fea0003c00000 */
.L_x_8:
[----:B------:R-:W-:Y:S01]  /*1860*/  NOP ;  /* 0x0000000000007918 */ /* 0x000fe20000000000 */
[----:B--2---:R-:W-:Y:S05]  /*1870*/  EXIT ;  /* 0x000000000000794d */ /* 0x004fea0003800000 */
.L_x_7:
[----:B------:R-:W1:Y:S02]  /*1880*/  SYNCS.PHASECHK.TRANS64.TRYWAIT P0, [UR14+0x3000], RZ ;  /* 0x003000ffff0075a7 */ /* 0x000e64000800110e */
[----:B-1----:R-:W-:Y:S05]  /*1890*/  @!P0 BRA `(.L_x_7) ;  /* 0xfffffffc00f88947 */ /* 0x002fea000383ffff */
[----:B------:R-:W-:Y:S05]  /*18a0*/  BRA `(.L_x_11) ;  /* 0xfffffff400ac7947 */ /* 0x000fea000383ffff */
        .weak           $__internal_0_$__cuda_sm10x_tcgen05_guardrail_trap_col_being_dealloced_not_returned_by_alloc
        .type           $__internal_0_$__cuda_sm10x_tcgen05_guardrail_trap_col_being_dealloced_not_returned_by_alloc,@function
        .size           $__internal_0_$__cuda_sm10x_tcgen05_guardrail_trap_col_being_dealloced_not_returned_by_alloc,($__internal_1_$__cuda_sm10x_tcgen05_guardrail_trap_phase_invalid_during_alloc - $__internal_0_$__cuda_sm10x_tcgen05_guardrail_trap_col_being_dealloced_not_returned_by_alloc)
$__internal_0_$__cuda_sm10x_tcgen05_guardrail_trap_col_being_dealloced_not_returned_by_alloc:
[----:B------:R-:W-:Y:S05]  /*18b0*/  BPT.TRAP 0x1 ;  /* 0x000000040000795c */ /* 0x000fea0000300000 */
[----:B------:R-:W-:-:S04]  /*18c0*/  IMAD.MOV.U32 R3, RZ, RZ, 0x0 ;  /* 0x00000000ff037424 */ /* 0x000fc800078e00ff */
[----:B------:R-:W-:Y:S05]  /*18d0*/  RET.REL.NODEC R2 `(gluon_mma) ;  /* 0xffffffe402c87950 */ /* 0x000fea0003c3ffff */
        .weak           $__internal_1_$__cuda_sm10x_tcgen05_guardrail_trap_phase_invalid_during_alloc
        .type           $__internal_1_$__cuda_sm10x_tcgen05_guardrail_trap_phase_invalid_during_alloc,@function
        .size           $__internal_1_$__cuda_sm10x_tcgen05_guardrail_trap_phase_invalid_during_alloc,($__internal_2_$__cuda_sm10x_tcgen05_guardrail_trap_unallocated_columns_being_dealloced - $__internal_1_$__cuda_sm10x_tcgen05_guardrail_trap_phase_invalid_during_alloc)
$__internal_1_$__cuda_sm10x_tcgen05_guardrail_trap_phase_invalid_during_alloc:
[----:B------:R-:W-:Y:S05]  /*18e0*/  BPT.TRAP 0x1 ;  /* 0x000000040000795c */ /* 0x000fea0000300000 */
[----:B------:R-:W-:-:S04]  /*18f0*/  IMAD.MOV.U32 R3, RZ, RZ, 0x0 ;  /* 0x00000000ff037424 */ /* 0x000fc800078e00ff */
[----:B------:R-:W-:Y:S05]  /*1900*/  RET.REL.NODEC R2 `(gluon_mma) ;  /* 0xffffffe402bc7950 */ /* 0x000fea0003c3ffff */
        .weak           $__internal_2_$__cuda_sm10x_tcgen05_guardrail_trap_unallocated_columns_being_dealloced
        .type           $__internal_2_$__cuda_sm10x_tcgen05_guardrail_trap_unallocated_columns_being_dealloced,@function
        .size           $__internal_2_$__cuda_sm10x_tcgen05_guardrail_trap_unallocated_columns_being_dealloced,(.L_x_15 - $__internal_2_$__cuda_sm10x_tcgen05_guardrail_trap_unallocated_columns_being_dealloced)
$__internal_2_$__cuda_sm10x_tcgen05_guardrail_trap_unallocated_columns_being_dealloced:
[----:B------:R-:W-:Y:S05]  /*1910*/  BPT.TRAP 0x1 ;  /* 0x000000040000795c */ /* 0x000fea0000300000 */
[----:B------:R-:W-:-:S04]  /*1920*/  IMAD.MOV.U32 R3, RZ, RZ, 0x0 ;  /* 0x00000000ff037424 */ /* 0x000fc800078e00ff */
[----:B------:R-:W-:Y:S05]  /*1930*/  RET.REL.NODEC R2 `(gluon_mma) ;  /* 0xffffffe402b07950 */ /* 0x000fea0003c3ffff */
.L_x_12:
[----:B------:R-:W-:-:S00]  /*1940*/  BRA `(.L_x_12) ;  /* 0xfffffffc00fc7947 */ /* 0x000fc0000383ffff */
[----:B------:R-:W-:-:S00]  /*1950*/  NOP ;  /* 0x0000000000007918 */ /* 0x000fc00000000000 */
        /* <DEDUP_REMOVED lines=10> */
.L_x_15:


//--------------------- .nv.shared.gluon_mma      --------------------------
	.section	.nv.shared.gluon_mma,"aw",@nobits
	.sectionflags	@""
	.align	16
	.zero		1024


//--------------------- .nv.shared.reserved.0     --------------------------
	.section	.nv.shared.reserved.0,"aw",@nobits
	.align	8
	.weak		__nv_reservedSMEM_offset_0_alias
	.size		__nv_reservedSMEM_offset_0_alias, 0, 64
	.other		__nv_reservedSMEM_offset_0_alias,@"STO_CUDA_RESERVED_SHARED STV_DEFAULT"
__nv_reservedSMEM_offset_0_alias:
	.zero		0
.nv.shared.reserved.0:
	.zero		64
	.weak		__nv_reservedSMEM_allocation_phase
	.type		__nv_reservedSMEM_allocation_phase,@object
	.size		__nv_reservedSMEM_allocation_phase,(.L_0 - __nv_reservedSMEM_allocation_phase)
__nv_reservedSMEM_allocation_phase:
	.zero		1
.L_0:
	.zero		7
	.weak		__nv_reservedSMEM_devtool_atexit_pc
	.type		__nv_reservedSMEM_devtool_atexit_pc,@object
	.size		__nv_reservedSMEM_devtool_atexit_pc,(__nv_reservedSMEM_allocation_mask - __nv_reservedSMEM_devtool_atexit_pc)
__nv_reservedSMEM_devtool_atexit_pc:
	.zero		8
	.weak		__nv_reservedSMEM_allocation_mask
	.type		__nv_reservedSMEM_allocation_mask,@object
	.size		__nv_reservedSMEM_allocation_mask,(.L_2 - __nv_reservedSMEM_allocation_mask)
__nv_reservedSMEM_allocation_mask:
	.zero		4
.L_2:


//--------------------- .nv.constant0.gluon_mma   --------------------------
	.section	.nv.constant0.gluon_mma,"a",@progbits
	.sectionflags	@""
	.align	4
.nv.constant0.gluon_mma:
	.zero		936


//--------------------- SYMBOLS --------------------------

	.type		.nv.reservedSmem.offset0,@object
	.size		.nv.reservedSmem.offset0,0x4
	.type		.nv.reservedSmem.cap,@object
	.size		.nv.reservedSmem.cap,0x4
